	.headerflags	@"EF_CUDA_TEXMODE_UNIFIED EF_CUDA_64BIT_ADDRESS EF_CUDA_ACCELERATORS EF_CUDA_SM90 EF_CUDA_VIRTUAL_SM(EF_CUDA_SM90)"
	.elftype	@"ET_EXEC"


//--------------------- .nv.info                  --------------------------
	.section	.nv.info,"",@"SHT_CUDA_INFO"
	.align	4


	//----- nvinfo : EIATTR_REGCOUNT
	.align		4
        /*0000*/ 	.byte	0x04, 0x2f
        /*0002*/ 	.short	(.L_3 - .L_2)
	.align		4
.L_2:
        /*0004*/ 	.word	index@(triton_poi_fused__native_batch_norm_legit_no_training_hardtanh_16)
        /*0008*/ 	.word	0x0000001c


	//----- nvinfo : EIATTR_MIN_STACK_SIZE
	.align		4
.L_3:
        /*000c*/ 	.byte	0x04, 0x12
        /*000e*/ 	.short	(.L_5 - .L_4)
	.align		4
.L_4:
        /*0010*/ 	.word	index@(triton_poi_fused__native_batch_norm_legit_no_training_hardtanh_16)
        /*0014*/ 	.word	0x00000000


	//----- nvinfo : EIATTR_FRAME_SIZE
	.align		4
.L_5:
        /*0018*/ 	.byte	0x04, 0x11
        /*001a*/ 	.short	(.L_7 - .L_6)
	.align		4
.L_6:
        /*001c*/ 	.word	index@(triton_poi_fused__native_batch_norm_legit_no_training_hardtanh_16)
        /*0020*/ 	.word	0x00000000


	//----- nvinfo : EIATTR_MIN_STACK_SIZE
	.align		4
.L_7:
        /*0024*/ 	.byte	0x04, 0x12
        /*0026*/ 	.short	(.L_9 - .L_8)
	.align		4
.L_8:
        /*0028*/ 	.word	index@(triton_poi_fused__native_batch_norm_legit_no_training_hardtanh_16)
        /*002c*/ 	.word	0x00000000
.L_9:


//--------------------- .nv.info.triton_poi_fused__native_batch_norm_legit_no_training_hardtanh_16 --------------------------
	.section	.nv.info.triton_poi_fused__native_batch_norm_legit_no_training_hardtanh_16,"",@"SHT_CUDA_INFO"
	.sectionflags	@""
	.align	4


	//----- nvinfo : EIATTR_CUDA_API_VERSION
	.align		4
        /*0000*/ 	.byte	0x04, 0x37
        /*0002*/ 	.short	(.L_11 - .L_10)
.L_10:
        /*0004*/ 	.word	0x0000007c


	//----- nvinfo : EIATTR_KPARAM_INFO
	.align		4
.L_11:
        /*0008*/ 	.byte	0x04, 0x17
        /*000a*/ 	.short	(.L_13 - .L_12)
.L_12:
        /*000c*/ 	.word	0x00000000
        /*0010*/ 	.short	0x0006
        /*0012*/ 	.short	0x0030
        /*0014*/ 	.byte	0x00, 0xf0, 0x11, 0x00


	//----- nvinfo : EIATTR_KPARAM_INFO
	.align		4
.L_13:
        /*0018*/ 	.byte	0x04, 0x17
        /*001a*/ 	.short	(.L_15 - .L_14)
.L_14:
        /*001c*/ 	.word	0x00000000
        /*0020*/ 	.short	0x0005
        /*0022*/ 	.short	0x0028
        /*0024*/ 	.byte	0x00, 0xf4, 0x21, 0x00


	//----- nvinfo : EIATTR_KPARAM_INFO
	.align		4
.L_15:
        /*0028*/ 	.byte	0x04, 0x17
        /*002a*/ 	.short	(.L_17 - .L_16)
.L_16:
        /*002c*/ 	.word	0x00000000
        /*0030*/ 	.short	0x0004
        /*0032*/ 	.short	0x0020
        /*0034*/ 	.byte	0x00, 0xf4, 0x21, 0x00


	//----- nvinfo : EIATTR_KPARAM_INFO
	.align		4
.L_17:
        /*0038*/ 	.byte	0x04, 0x17
        /*003a*/ 	.short	(.L_19 - .L_18)
.L_18:
        /*003c*/ 	.word	0x00000000
        /*0040*/ 	.short	0x0003
        /*0042*/ 	.short	0x0018
        /*0044*/ 	.byte	0x00, 0xf4, 0x21, 0x00


	//----- nvinfo : EIATTR_KPARAM_INFO
	.align		4
.L_19:
        /*0048*/ 	.byte	0x04, 0x17
        /*004a*/ 	.short	(.L_21 - .L_20)
.L_20:
        /*004c*/ 	.word	0x00000000
        /*0050*/ 	.short	0x0002
        /*0052*/ 	.short	0x0010
        /*0054*/ 	.byte	0x00, 0xf4, 0x21, 0x00


	//----- nvinfo : EIATTR_KPARAM_INFO
	.align		4
.L_21:
        /*0058*/ 	.byte	0x04, 0x17
        /*005a*/ 	.short	(.L_23 - .L_22)
.L_22:
        /*005c*/ 	.word	0x00000000
        /*0060*/ 	.short	0x0001
        /*0062*/ 	.short	0x0008
        /*0064*/ 	.byte	0x00, 0xf4, 0x21, 0x00


	//----- nvinfo : EIATTR_KPARAM_INFO
	.align		4
.L_23:
        /*0068*/ 	.byte	0x04, 0x17
        /*006a*/ 	.short	(.L_25 - .L_24)
.L_24:
        /*006c*/ 	.word	0x00000000
        /*0070*/ 	.short	0x0000
        /*0072*/ 	.short	0x0000
        /*0074*/ 	.byte	0x00, 0xf4, 0x21, 0x00


	//----- nvinfo : EIATTR_SPARSE_MMA_MASK
	.align		4
.L_25:
        /*0078*/ 	.byte	0x03, 0x50
        /*007a*/ 	.short	0x0000


	//----- nvinfo : EIATTR_MAXREG_COUNT
	.align		4
        /*007c*/ 	.byte	0x03, 0x1b
        /*007e*/ 	.short	0x00ff


	//----- nvinfo : EIATTR_EXIT_INSTR_OFFSETS
	.align		4
        /*0080*/ 	.byte	0x04, 0x1c
        /*0082*/ 	.short	(.L_27 - .L_26)


	//   ....[0]....
.L_26:
        /*0084*/ 	.word	0x00000660


	//----- nvinfo : EIATTR_REQNTID
	.align		4
.L_27:
        /*0088*/ 	.byte	0x04, 0x10
        /*008a*/ 	.short	(.L_29 - .L_28)
.L_28:
        /*008c*/ 	.word	0x00000080
        /*0090*/ 	.word	0x00000001
        /*0094*/ 	.word	0x00000001


	//----- nvinfo : EIATTR_CBANK_PARAM_SIZE
	.align		4
.L_29:
        /*0098*/ 	.byte	0x03, 0x19
        /*009a*/ 	.short	0x0034


	//----- nvinfo : EIATTR_PARAM_CBANK
	.align		4
        /*009c*/ 	.byte	0x04, 0x0a
        /*009e*/ 	.short	(.L_31 - .L_30)
	.align		4
.L_30:
        /*00a0*/ 	.word	index@(.nv.constant0.triton_poi_fused__native_batch_norm_legit_no_training_hardtanh_16)
        /*00a4*/ 	.short	0x0210
        /*00a6*/ 	.short	0x0034


	//----- nvinfo : EIATTR_SW_WAR
	.align		4
.L_31:
        /*00a8*/ 	.byte	0x04, 0x36
        /*00aa*/ 	.short	(.L_33 - .L_32)
.L_32:
        /*00ac*/ 	.word	0x00000008
.L_33:


//--------------------- .nv.callgraph             --------------------------
	.section	.nv.callgraph,"",@"SHT_CUDA_CALLGRAPH"
	.align	4
	.sectionentsize	8
	.align		4
        /*0000*/ 	.word	0x00000000
	.align		4
        /*0004*/ 	.word	0xffffffff
	.align		4
        /*0008*/ 	.word	0x00000000
	.align		4
        /*000c*/ 	.word	0xfffffffe
	.align		4
        /*0010*/ 	.word	0x00000000
	.align		4
        /*0014*/ 	.word	0xfffffffd
	.align		4
        /*0018*/ 	.word	0x00000000
	.align		4
        /*001c*/ 	.word	0xfffffffc


//--------------------- .nv.constant4             --------------------------
	.section	.nv.constant4,"a",@progbits
	.align	8
	.align		8
.nv.constant4:
        /*0000*/ 	.dword	_$_str
	.align		8
        /*0008*/ 	.dword	_$_str_$_2


//--------------------- .text.triton_poi_fused__native_batch_norm_legit_no_training_hardtanh_16 --------------------------
	.section	.text.triton_poi_fused__native_batch_norm_legit_no_training_hardtanh_16,"ax",@progbits
	.align	128
        .global         triton_poi_fused__native_batch_norm_legit_no_training_hardtanh_16
        .type           triton_poi_fused__native_batch_norm_legit_no_training_hardtanh_16,@function
        .size           triton_poi_fused__native_batch_norm_legit_no_training_hardtanh_16,(.L_x_1 - triton_poi_fused__native_batch_norm_legit_no_training_hardtanh_16)
        .other          triton_poi_fused__native_batch_norm_legit_no_training_hardtanh_16,@"STO_CUDA_ENTRY STV_DEFAULT"
triton_poi_fused__native_batch_norm_legit_no_training_hardtanh_16:
.text.triton_poi_fused__native_batch_norm_legit_no_training_hardtanh_16:
[----:B------:R-:W-:Y:S01]  /*0000*/  LDC R1, c[0x0][0x28] ;  /* 0x00000a00ff017b82 */ /* 0x000fe20000000800 */
[----:B------:R-:W1:Y:S07]  /*0010*/  S2R R0, SR_TID.X ;  /* 0x0000000000007919 */ /* 0x000e6e0000002100 */
[----:B------:R-:W2:Y:S01]  /*0020*/  LDC.64 R4, c[0x0][0x220] ;  /* 0x00008800ff047b82 */ /* 0x000ea20000000a00 */
[----:B------:R-:W-:Y:S01]  /*0030*/  ULDC.64 UR4, c[0x0][0x208] ;  /* 0x0000820000047ab9 */ /* 0x000fe20000000a00 */
[----:B------:R-:W3:Y:S06]  /*0040*/  S2R R3, SR_CTAID.X ;  /* 0x0000000000037919 */ /* 0x000eec0000002500 */
[----:B------:R-:W4:Y:S08]  /*0050*/  LDC.64 R8, c[0x0][0x210] ;  /* 0x00008400ff087b82 */ /* 0x000f300000000a00 */
[----:B------:R-:W5:Y:S08]  /*0060*/  LDC.64 R12, c[0x0][0x218] ;  /* 0x00008600ff0c7b82 */ /* 0x000f700000000a00 */
[----:B------:R-:W5:Y:S01]  /*0070*/  LDC.64 R20, c[0x0][0x228] ;  /* 0x00008a00ff147b82 */ /* 0x000f620000000a00 */
[----:B-1----:R-:W-:-:S07]  /*0080*/  SHF.L.U32 R0, R0, 0x2, RZ ;  /* 0x0000000200007819 */ /* 0x002fce00000006ff */
[----:B------:R-:W1:Y:S01]  /*0090*/  LDC.64 R16, c[0x0][0x230] ;  /* 0x00008c00ff107b82 */ /* 0x000e620000000a00 */
[----:B------:R-:W-:-:S04]  /*00a0*/  LOP3.LUT R0, R0, 0x1fc, RZ, 0xc0, !PT ;  /* 0x000001fc00007812 */ /* 0x000fc800078ec0ff */
[----:B---3--:R-:W-:-:S05]  /*00b0*/  LEA R0, R3, R0, 0x9 ;  /* 0x0000000003007211 */ /* 0x008fca00078e48ff */
[----:B------:R-:W-:-:S05]  /*00c0*/  IMAD.HI R2, R0, 0x2aaaaaab, RZ ;  /* 0x2aaaaaab00027827 */ /* 0x000fca00078e02ff */
[----:B------:R-:W-:-:S04]  /*00d0*/  SHF.R.U32.HI R3, RZ, 0x1f, R2 ;  /* 0x0000001fff037819 */ /* 0x000fc80000011602 */
[----:B------:R-:W-:-:S05]  /*00e0*/  LEA.HI R3, R2, R3, RZ, 0x1b ;  /* 0x0000000302037211 */ /* 0x000fca00078fd8ff */
[----:B------:R-:W-:-:S04]  /*00f0*/  IMAD R2, R3, -0xc0, R0 ;  /* 0xffffff4003027824 */ /* 0x000fc800078e0200 */
[----:B--2---:R-:W-:-:S06]  /*0100*/  IMAD.WIDE R4, R2, 0x4, R4 ;  /* 0x0000000402047825 */ /* 0x004fcc00078e0204 */
[----:B------:R-:W2:Y:S01]  /*0110*/  LDG.E.EL.128 R4, desc[UR4][R4.64] ;  /* 0x0000000404047981 */ /* 0x000ea2000c2e1d00 */
[----:B----4-:R-:W-:-:S04]  /*0120*/  IMAD.WIDE R8, R0, 0x4, R8 ;  /* 0x0000000400087825 */ /* 0x010fc800078e0208 */
[C---:B-----5:R-:W-:Y:S02]  /*0130*/  IMAD.WIDE R12, R2.reuse, 0x4, R12 ;  /* 0x00000004020c7825 */ /* 0x060fe400078e020c */
[----:B------:R-:W3:Y:S04]  /*0140*/  LDG.E.128 R8, desc[UR4][R8.64] ;  /* 0x0000000408087981 */ /* 0x000ee8000c1e1d00 */
[----:B------:R-:W3:Y:S01]  /*0150*/  LDG.E.EL.128 R12, desc[UR4][R12.64] ;  /* 0x000000040c0c7981 */ /* 0x000ee2000c2e1d00 */
[----:B0-----:R-:W-:-:S04]  /*0160*/  IMAD.WIDE R20, R2, 0x4, R20 ;  /* 0x0000000402147825 */ /* 0x001fc800078e0214 */
[----:B-1----:R-:W-:Y:S02]  /*0170*/  IMAD.WIDE R16, R2, 0x4, R16 ;  /* 0x0000000402107825 */ /* 0x002fe400078e0210 */
[----:B------:R-:W4:Y:S04]  /*0180*/  LDG.E.EL.128 R20, desc[UR4][R20.64] ;  /* 0x0000000414147981 */ /* 0x000f28000c2e1d00 */
[----:B------:R-:W4:Y:S01]  /*0190*/  LDG.E.EL.128 R16, desc[UR4][R16.64] ;  /* 0x0000000410107981 */ /* 0x000f22000c2e1d00 */
[----:B------:R-:W-:Y:S01]  /*01a0*/  HFMA2.MMA R2, -RZ, RZ, 1.625, 0 ;  /* 0x3e800000ff027435 */ /* 0x000fe200000001ff */
[----:B--2---:R-:W-:Y:S01]  /*01b0*/  FADD R4, R4, 9.9999997473787516356e-06 ;  /* 0x3727c5ac04047421 */ /* 0x004fe20000000000 */
[----:B------:R-:W-:Y:S01]  /*01c0*/  FADD R7, R7, 9.9999997473787516356e-06 ;  /* 0x3727c5ac07077421 */ /* 0x000fe20000000000 */
[----:B------:R-:W-:Y:S01]  /*01d0*/  FADD R5, R5, 9.9999997473787516356e-06 ;  /* 0x3727c5ac05057421 */ /* 0x000fe20000000000 */
[----:B------:R-:W-:Y:S01]  /*01e0*/  FADD R6, R6, 9.9999997473787516356e-06 ;  /* 0x3727c5ac06067421 */ /* 0x000fe20000000000 */
[----:B------:R-:W0:Y:S01]  /*01f0*/  MUFU.SQRT R24, R4 ;  /* 0x0000000400187308 */ /* 0x000e220000002000 */
[----:B---3--:R-:W-:-:S07]  /*0200*/  FADD R8, R8, -R12 ;  /* 0x8000000c08087221 */ /* 0x008fce0000000000 */
[----:B------:R-:W1:Y:S01]  /*0210*/  MUFU.SQRT R7, R7 ;  /* 0x0000000700077308 */ /* 0x000e620000002000 */
[----:B------:R-:W-:Y:S01]  /*0220*/  FADD R9, R9, -R13 ;  /* 0x8000000d09097221 */ /* 0x000fe20000000000 */
[----:B------:R-:W-:Y:S01]  /*0230*/  FADD R10, R10, -R14 ;  /* 0x8000000e0a0a7221 */ /* 0x000fe20000000000 */
[----:B------:R-:W-:Y:S01]  /*0240*/  FADD R14, R11, -R15 ;  /* 0x8000000f0b0e7221 */ /* 0x000fe20000000000 */
[----:B0-----:R-:W-:-:S04]  /*0250*/  FSETP.GT.AND P6, PT, R24, 8.50705917302346158658e+37, PT ;  /* 0x7e8000001800780b */ /* 0x001fc80003fc4000 */
[----:B------:R-:W0:Y:S01]  /*0260*/  MUFU.SQRT R5, R5 ;  /* 0x0000000500057308 */ /* 0x000e220000002000 */
[----:B------:R-:W-:Y:S02]  /*0270*/  FSETP.GEU.AND P1, PT, R24, 1.175494350822287508e-38, PT ;  /* 0x008000001800780b */ /* 0x000fe40003f2e000 */
[----:B------:R-:W-:Y:S02]  /*0280*/  FSEL R3, R2, 1, P6 ;  /* 0x3f80000002037808 */ /* 0x000fe40003000000 */
[----:B-1----:R-:W-:-:S03]  /*0290*/  FSETP.GT.AND P5, PT, R7, 8.50705917302346158658e+37, PT ;  /* 0x7e8000000700780b */ /* 0x002fc60003fa4000 */
[----:B------:R-:W1:Y:S01]  /*02a0*/  MUFU.SQRT R25, R6 ;  /* 0x0000000600197308 */ /* 0x000e620000002000 */
[----:B------:R-:W-:Y:S02]  /*02b0*/  FSETP.GEU.AND P2, PT, R7, 1.175494350822287508e-38, PT ;  /* 0x008000000700780b */ /* 0x000fe40003f4e000 */
[----:B------:R-:W-:Y:S01]  /*02c0*/  FSEL R12, R2, 1, P5 ;  /* 0x3f800000020c7808 */ /* 0x000fe20002800000 */
[----:B------:R-:W-:Y:S02]  /*02d0*/  @P6 FMUL R24, R24, 0.25 ;  /* 0x3e80000018186820 */ /* 0x000fe40000400000 */
[----:B------:R-:W-:Y:S01]  /*02e0*/  @!P1 FMUL R3, R3, 16777216 ;  /* 0x4b80000003039820 */ /* 0x000fe20000400000 */
[C---:B0-----:R-:W-:Y:S01]  /*02f0*/  FSETP.GT.AND P3, PT, R5.reuse, 8.50705917302346158658e+37, PT ;  /* 0x7e8000000500780b */ /* 0x041fe20003f64000 */
[----:B------:R-:W-:Y:S01]  /*0300*/  @!P1 FMUL R24, R24, 16777216 ;  /* 0x4b80000018189820 */ /* 0x000fe20000400000 */
[----:B------:R-:W-:Y:S01]  /*0310*/  FSETP.GEU.AND P6, PT, R5, 1.175494350822287508e-38, PT ;  /* 0x008000000500780b */ /* 0x000fe20003fce000 */
[----:B------:R-:W-:-:S02]  /*0320*/  @P5 FMUL R7, R7, 0.25 ;  /* 0x3e80000007075820 */ /* 0x000fc40000400000 */
[----:B------:R-:W0:Y:S02]  /*0330*/  MUFU.RCP R6, R24 ;  /* 0x0000001800067308 */ /* 0x000e240000001000 */
[----:B------:R-:W-:Y:S01]  /*0340*/  @!P2 FMUL R12, R12, 16777216 ;  /* 0x4b8000000c0ca820 */ /* 0x000fe20000400000 */
[----:B-1----:R-:W-:Y:S01]  /*0350*/  FSETP.GT.AND P4, PT, R25, 8.50705917302346158658e+37, PT ;  /* 0x7e8000001900780b */ /* 0x002fe20003f84000 */
[----:B------:R-:W-:Y:S01]  /*0360*/  @!P2 FMUL R7, R7, 16777216 ;  /* 0x4b8000000707a820 */ /* 0x000fe20000400000 */
[----:B------:R-:W-:Y:S02]  /*0370*/  FSETP.GEU.AND P0, PT, R25, 1.175494350822287508e-38, PT ;  /* 0x008000001900780b */ /* 0x000fe40003f0e000 */
[C---:B------:R-:W-:Y:S01]  /*0380*/  FSEL R13, R2.reuse, 1, P4 ;  /* 0x3f800000020d7808 */ /* 0x040fe20002000000 */
[----:B------:R-:W-:Y:S01]  /*0390*/  @P3 FMUL R5, R5, 0.25 ;  /* 0x3e80000005053820 */ /* 0x000fe20000400000 */
[----:B------:R-:W-:Y:S01]  /*03a0*/  FSEL R2, R2, 1, P3 ;  /* 0x3f80000002027808 */ /* 0x000fe20001800000 */
[----:B------:R-:W1:Y:S02]  /*03b0*/  MUFU.RCP R7, R7 ;  /* 0x0000000700077308 */ /* 0x000e640000001000 */
[----:B------:R-:W-:-:S02]  /*03c0*/  @!P6 FMUL R5, R5, 16777216 ;  /* 0x4b8000000505e820 */ /* 0x000fc40000400000 */
[----:B------:R-:W-:Y:S02]  /*03d0*/  @!P6 FMUL R2, R2, 16777216 ;  /* 0x4b8000000202e820 */ /* 0x000fe40000400000 */
[----:B------:R-:W-:Y:S01]  /*03e0*/  @P4 FMUL R25, R25, 0.25 ;  /* 0x3e80000019194820 */ /* 0x000fe20000400000 */
[----:B0-----:R-:W-:Y:S01]  /*03f0*/  FMUL R3, R6, R3 ;  /* 0x0000000306037220 */ /* 0x001fe20000400000 */
[----:B------:R-:W0:Y:S01]  /*0400*/  MUFU.RCP R5, R5 ;  /* 0x0000000500057308 */ /* 0x000e220000001000 */
[----:B------:R-:W-:Y:S01]  /*0410*/  @!P0 FMUL R13, R13, 16777216 ;  /* 0x4b8000000d0d8820 */ /* 0x000fe20000400000 */
[----:B------:R-:W-:Y:S01]  /*0420*/  @!P0 FMUL R25, R25, 16777216 ;  /* 0x4b80000019198820 */ /* 0x000fe20000400000 */
[----:B------:R-:W-:Y:S01]  /*0430*/  FMUL R3, R3, R8 ;  /* 0x0000000803037220 */ /* 0x000fe20000400000 */
[----:B-1----:R-:W-:-:S04]  /*0440*/  FMUL R7, R7, R12 ;  /* 0x0000000c07077220 */ /* 0x002fc80000400000 */
[----:B------:R-:W1:Y:S01]  /*0450*/  MUFU.RCP R4, R25 ;  /* 0x0000001900047308 */ /* 0x000e620000001000 */
[----:B----4-:R-:W-:Y:S01]  /*0460*/  FFMA R16, R20, R3, R16 ;  /* 0x0000000314107223 */ /* 0x010fe20000000010 */
[----:B------:R-:W-:Y:S01]  /*0470*/  FMUL R14, R7, R14 ;  /* 0x0000000e070e7220 */ /* 0x000fe20000400000 */
[----:B0-----:R-:W-:-:S03]  /*0480*/  FMUL R2, R5, R2 ;  /* 0x0000000205027220 */ /* 0x001fc60000400000 */
[----:B------:R-:W-:Y:S01]  /*0490*/  FFMA R14, R23, R14, R19 ;  /* 0x0000000e170e7223 */ /* 0x000fe20000000013 */
[----:B------:R-:W-:-:S04]  /*04a0*/  FMUL R2, R2, R9 ;  /* 0x0000000902027220 */ /* 0x000fc80000400000 */
[----:B------:R-:W-:Y:S01]  /*04b0*/  FSETP.GTU.AND P0, PT, R14, RZ, PT ;  /* 0x000000ff0e00720b */ /* 0x000fe20003f0c000 */
[----:B-1----:R-:W-:Y:S01]  /*04c0*/  FMUL R13, R4, R13 ;  /* 0x0000000d040d7220 */ /* 0x002fe20000400000 */
[----:B------:R-:W-:Y:S02]  /*04d0*/  FFMA R17, R21, R2, R17 ;  /* 0x0000000215117223 */ /* 0x000fe40000000011 */
[----:B------:R-:W-:Y:S01]  /*04e0*/  FSEL R7, R14, RZ, P0 ;  /* 0x000000ff0e077208 */ /* 0x000fe20000000000 */
[----:B------:R-:W0:Y:S01]  /*04f0*/  LDC.64 R2, c[0x0][0x238] ;  /* 0x00008e00ff027b82 */ /* 0x000e220000000a00 */
[----:B------:R-:W-:Y:S01]  /*0500*/  FMUL R13, R13, R10 ;  /* 0x0000000a0d0d7220 */ /* 0x000fe20000400000 */
[----:B------:R-:W-:Y:S02]  /*0510*/  FSETP.GTU.AND P0, PT, R16, RZ, PT ;  /* 0x000000ff1000720b */ /* 0x000fe40003f0c000 */
[----:B------:R-:W-:Y:S01]  /*0520*/  FSETP.GTU.AND P2, PT, R17, RZ, PT ;  /* 0x000000ff1100720b */ /* 0x000fe20003f4c000 */
[----:B------:R-:W-:Y:S01]  /*0530*/  FFMA R13, R22, R13, R18 ;  /* 0x0000000d160d7223 */ /* 0x000fe20000000012 */
[----:B------:R-:W-:-:S02]  /*0540*/  FSETP.GEU.AND P5, PT, R7, 6, PT ;  /* 0x40c000000700780b */ /* 0x000fc40003fae000 */
[----:B------:R-:W-:Y:S02]  /*0550*/  FSEL R5, R17, RZ, P2 ;  /* 0x000000ff11057208 */ /* 0x000fe40001000000 */
[C---:B------:R-:W-:Y:S02]  /*0560*/  FSETP.GTU.AND P1, PT, R13.reuse, RZ, PT ;  /* 0x000000ff0d00720b */ /* 0x040fe40003f2c000 */
[----:B------:R-:W-:Y:S02]  /*0570*/  FSEL R4, R16, RZ, P0 ;  /* 0x000000ff10047208 */ /* 0x000fe40000000000 */
[----:B------:R-:W-:Y:S02]  /*0580*/  FSEL R6, R13, RZ, P1 ;  /* 0x000000ff0d067208 */ /* 0x000fe40000800000 */
[----:B------:R-:W-:Y:S02]  /*0590*/  FSETP.GEU.AND P2, PT, R5, 6, PT ;  /* 0x40c000000500780b */ /* 0x000fe40003f4e000 */
[----:B------:R-:W-:-:S02]  /*05a0*/  FSETP.GEU.AND P0, PT, R6, 6, PT ;  /* 0x40c000000600780b */ /* 0x000fc40003f0e000 */
[----:B------:R-:W-:Y:S02]  /*05b0*/  FSETP.GEU.AND P1, PT, R4, 6, PT ;  /* 0x40c000000400780b */ /* 0x000fe40003f2e000 */
[C---:B------:R-:W-:Y:S02]  /*05c0*/  FSETP.NAN.AND P6, PT, R7.reuse, R7, PT ;  /* 0x000000070700720b */ /* 0x040fe40003fc8000 */
[----:B------:R-:W-:Y:S01]  /*05d0*/  FSETP.NAN.AND P3, PT, R6, R6, PT ;  /* 0x000000060600720b */ /* 0x000fe20003f68000 */
[----:B0-----:R-:W-:Y:S01]  /*05e0*/  IMAD.WIDE R2, R0, 0x4, R2 ;  /* 0x0000000400027825 */ /* 0x001fe200078e0202 */
[----:B------:R-:W-:Y:S02]  /*05f0*/  @P5 SEL R7, R7, 0x40c00000, P6 ;  /* 0x40c0000007075807 */ /* 0x000fe40003000000 */
[----:B------:R-:W-:Y:S02]  /*0600*/  FSETP.NAN.AND P4, PT, R5, R5, PT ;  /* 0x000000050500720b */ /* 0x000fe40003f88000 */
[----:B------:R-:W-:-:S02]  /*0610*/  FSETP.NAN.AND P5, PT, R4, R4, PT ;  /* 0x000000040400720b */ /* 0x000fc40003fa8000 */
[----:B------:R-:W-:Y:S02]  /*0620*/  @P0 SEL R6, R6, 0x40c00000, P3 ;  /* 0x40c0000006060807 */ /* 0x000fe40001800000 */
[----:B------:R-:W-:Y:S02]  /*0630*/  @P2 SEL R5, R5, 0x40c00000, P4 ;  /* 0x40c0000005052807 */ /* 0x000fe40002000000 */
[----:B------:R-:W-:-:S05]  /*0640*/  @P1 SEL R4, R4, 0x40c00000, P5 ;  /* 0x40c0000004041807 */ /* 0x000fca0002800000 */
[----:B------:R-:W-:Y:S01]  /*0650*/  STG.E.128 desc[UR4][R2.64], R4 ;  /* 0x0000000402007986 */ /* 0x000fe2000c101d04 */
[----:B------:R-:W-:Y:S05]  /*0660*/  EXIT ;  /* 0x000000000000794d */ /* 0x000fea0003800000 */
.L_x_0:
[----:B------:R-:W-:-:S00]  /*0670*/  BRA `(.L_x_0) ;  /* 0xfffffffc00fc7947 */ /* 0x000fc0000383ffff */
[----:B------:R-:W-:-:S00]  /*0680*/  NOP ;  /* 0x0000000000007918 */ /* 0x000fc00000000000 */
[----:B------:R-:W-:-:S00]  /*0690*/  NOP ;  /* 0x0000000000007918 */ /* 0x000fc00000000000 */
[----:B------:R-:W-:-:S00]  /*06a0*/  NOP ;  /* 0x0000000000007918 */ /* 0x000fc00000000000 */
[----:B------:R-:W-:-:S00]  /*06b0*/  NOP ;  /* 0x0000000000007918 */ /* 0x000fc00000000000 */
[----:B------:R-:W-:-:S00]  /*06c0*/  NOP ;  /* 0x0000000000007918 */ /* 0x000fc00000000000 */
[----:B------:R-:W-:-:S00]  /*06d0*/  NOP ;  /* 0x0000000000007918 */ /* 0x000fc00000000000 */
[----:B------:R-:W-:-:S00]  /*06e0*/  NOP ;  /* 0x0000000000007918 */ /* 0x000fc00000000000 */
[----:B------:R-:W-:-:S00]  /*06f0*/  NOP ;  /* 0x0000000000007918 */ /* 0x000fc00000000000 */
.L_x_1:


//--------------------- .nv.global.init           --------------------------
	.section	.nv.global.init,"aw",@progbits
.nv.global.init:
	.type		_$_str,@object
	.size		_$_str,(_$_str_$_2 - _$_str)
_$_str:
        /*0000*/ 	.byte	0x5f, 0x5f, 0x43, 0x55, 0x44, 0x41, 0x5f, 0x46, 0x54, 0x5a, 0x00
	.type		_$_str_$_2,@object
	.size		_$_str_$_2,(.L_1 - _$_str_$_2)
_$_str_$_2:
        /*000b*/ 	.byte	0x5f, 0x5f, 0x43, 0x55, 0x44, 0x41, 0x5f, 0x50, 0x52, 0x45, 0x43, 0x5f, 0x53, 0x51, 0x52, 0x54
        /*001b*/ 	.byte	0x00
.L_1:


//--------------------- .nv.constant0.triton_poi_fused__native_batch_norm_legit_no_training_hardtanh_16 --------------------------
	.section	.nv.constant0.triton_poi_fused__native_batch_norm_legit_no_training_hardtanh_16,"a",@progbits
	.sectionflags	@""
	.align	4
.nv.constant0.triton_poi_fused__native_batch_norm_legit_no_training_hardtanh_16:
	.zero		580
